//
// Generated by NVIDIA NVVM Compiler
//
// Compiler Build ID: CL-36424714
// Cuda compilation tools, release 13.0, V13.0.88
// Based on NVVM 20.0.0
//

.version 9.0
.target sm_100
.address_size 64

	// .globl	_Z9transposePfS_ii

.visible .entry _Z9transposePfS_ii(
	.param .u64 .ptr .align 1 _Z9transposePfS_ii_param_0,
	.param .u64 .ptr .align 1 _Z9transposePfS_ii_param_1,
	.param .u32 _Z9transposePfS_ii_param_2,
	.param .u32 _Z9transposePfS_ii_param_3
)
{
	.reg .pred 	%p<3>;
	.reg .b32 	%r<12>;
	.reg .b32 	%f<2>;
	.reg .b64 	%rd<9>;

	ld.param.u64 	%rd3, [_Z9transposePfS_ii_param_0];
	ld.param.u64 	%rd4, [_Z9transposePfS_ii_param_1];
	ld.param.u32 	%r7, [_Z9transposePfS_ii_param_2];
	ld.param.u32 	%r8, [_Z9transposePfS_ii_param_3];
	mov.u32 	%r1, %ctaid.x;
	mov.u32 	%r11, %tid.x;
	setp.ge.s32 	%p1, %r11, %r8;
	@%p1 bra 	$L__BB0_3;
	mul.lo.s32 	%r3, %r8, %r1;
	mov.u32 	%r4, %ntid.x;
	cvta.to.global.u64 	%rd1, %rd3;
	cvta.to.global.u64 	%rd2, %rd4;
$L__BB0_2:
	add.s32 	%r9, %r11, %r3;
	mul.wide.s32 	%rd5, %r9, 4;
	add.s64 	%rd6, %rd1, %rd5;
	ld.global.f32 	%f1, [%rd6];
	mad.lo.s32 	%r10, %r11, %r7, %r1;
	mul.wide.s32 	%rd7, %r10, 4;
	add.s64 	%rd8, %rd2, %rd7;
	st.global.f32 	[%rd8], %f1;
	add.s32 	%r11, %r11, %r4;
	setp.lt.s32 	%p2, %r11, %r8;
	@%p2 bra 	$L__BB0_2;
$L__BB0_3:
	ret;

}


// ===== COMPILED SASS (sm_100) =====

	.target	sm_100

	.elftype	@"ET_EXEC"


//--------------------- .note.nv.tkinfo           --------------------------
	.section	.note.nv.tkinfo,"",@"SHT_NOTE"
	.sectionflags	@"SHF_NOTE_NV_TKINFO"
	.tkinfo
        /*0018*/ 	.word	0x00000002
        /*0030*/ 	.string	""
        /*0030*/ 	.string	"ptxas"
        /*0030*/ 	.string	"Cuda compilation tools, release 13.0, V13.0.88"
        /*0030*/ 	.string	"Build cuda_13.0.r13.0/compiler.36424714_0"
        /*0030*/ 	.string	"-arch sm_100 -m 64 "



//--------------------- .note.nv.cuinfo           --------------------------
	.section	.note.nv.cuinfo,"",@"SHT_NOTE"
	.sectionflags	@"SHF_NOTE_NV_CUINFO"
        /*0018*/ 	.short	0x0002
        /*001a*/ 	.short	0x0064
        /*001c*/ 	.short	0x0082
	.zero		2


//--------------------- .nv.info                  --------------------------
	.section	.nv.info,"",@"SHT_CUDA_INFO"
	.align	4


	//----- nvinfo : EIATTR_REGCOUNT
	.align		4
        /*0000*/ 	.byte	0x04, 0x2f
        /*0002*/ 	.short	(.L_1 - .L_0)
	.align		4
.L_0:
        /*0004*/ 	.word	index@(_Z9transposePfS_ii)
        /*0008*/ 	.word	0x0000000e


	//----- nvinfo : EIATTR_FRAME_SIZE
	.align		4
.L_1:
        /*000c*/ 	.byte	0x04, 0x11
        /*000e*/ 	.short	(.L_3 - .L_2)
	.align		4
.L_2:
        /*0010*/ 	.word	index@(_Z9transposePfS_ii)
        /*0014*/ 	.word	0x00000000


	//----- nvinfo : EIATTR_MIN_STACK_SIZE
	.align		4
.L_3:
        /*0018*/ 	.byte	0x04, 0x12
        /*001a*/ 	.short	(.L_5 - .L_4)
	.align		4
.L_4:
        /*001c*/ 	.word	index@(_Z9transposePfS_ii)
        /*0020*/ 	.word	0x00000000
.L_5:


//--------------------- .nv.compat                --------------------------
	.section	.nv.compat,"",@"SHT_CUDA_COMPAT_INFO"
	.align	4
        /*0000*/ 	.byte	0x02, 0x09, 0x00, 0x00, 0x02, 0x02, 0x01, 0x00, 0x02, 0x05, 0x05, 0x00, 0x03, 0x07, 0x01, 0x01
        /*0010*/ 	.byte	0x02, 0x03, 0x00, 0x00, 0x02, 0x06, 0x01, 0x00, 0x04, 0x0b, 0x08, 0x00, 0x09, 0x00, 0x00, 0x00
        /*0020*/ 	.byte	0x00, 0x00, 0x00, 0x00


//--------------------- .nv.info._Z9transposePfS_ii --------------------------
	.section	.nv.info._Z9transposePfS_ii,"",@"SHT_CUDA_INFO"
	.sectionflags	@""
	.align	4


	//----- nvinfo : EIATTR_CUDA_API_VERSION
	.align		4
        /*0000*/ 	.byte	0x04, 0x37
        /*0002*/ 	.short	(.L_7 - .L_6)
.L_6:
        /*0004*/ 	.word	0x00000082


	//----- nvinfo : EIATTR_KPARAM_INFO
	.align		4
.L_7:
        /*0008*/ 	.byte	0x04, 0x17
        /*000a*/ 	.short	(.L_9 - .L_8)
.L_8:
        /*000c*/ 	.word	0x00000000
        /*0010*/ 	.short	0x0003
        /*0012*/ 	.short	0x0014
        /*0014*/ 	.byte	0x00, 0xf0, 0x11, 0x00


	//----- nvinfo : EIATTR_KPARAM_INFO
	.align		4
.L_9:
        /*0018*/ 	.byte	0x04, 0x17
        /*001a*/ 	.short	(.L_11 - .L_10)
.L_10:
        /*001c*/ 	.word	0x00000000
        /*0020*/ 	.short	0x0002
        /*0022*/ 	.short	0x0010
        /*0024*/ 	.byte	0x00, 0xf0, 0x11, 0x00


	//----- nvinfo : EIATTR_KPARAM_INFO
	.align		4
.L_11:
        /*0028*/ 	.byte	0x04, 0x17
        /*002a*/ 	.short	(.L_13 - .L_12)
.L_12:
        /*002c*/ 	.word	0x00000000
        /*0030*/ 	.short	0x0001
        /*0032*/ 	.short	0x0008
        /*0034*/ 	.byte	0x00, 0xf5, 0x21, 0x00


	//----- nvinfo : EIATTR_KPARAM_INFO
	.align		4
.L_13:
        /*0038*/ 	.byte	0x04, 0x17
        /*003a*/ 	.short	(.L_15 - .L_14)
.L_14:
        /*003c*/ 	.word	0x00000000
        /*0040*/ 	.short	0x0000
        /*0042*/ 	.short	0x0000
        /*0044*/ 	.byte	0x00, 0xf5, 0x21, 0x00


	//----- nvinfo : EIATTR_SPARSE_MMA_MASK
	.align		4
.L_15:
        /*0048*/ 	.byte	0x03, 0x50
        /*004a*/ 	.short	0x0000


	//----- nvinfo : EIATTR_MAXREG_COUNT
	.align		4
        /*004c*/ 	.byte	0x03, 0x1b
        /*004e*/ 	.short	0x00ff


	//----- nvinfo : EIATTR_MERCURY_ISA_VERSION
	.align		4
        /*0050*/ 	.byte	0x03, 0x5f
        /*0052*/ 	.short	0x0101


	//----- nvinfo : EIATTR_VRC_CTA_INIT_COUNT
	.align		4
        /*0054*/ 	.byte	0x02, 0x4a
	.zero		1
	.zero		1


	//----- nvinfo : EIATTR_EXIT_INSTR_OFFSETS
	.align		4
        /*0058*/ 	.byte	0x04, 0x1c
        /*005a*/ 	.short	(.L_17 - .L_16)


	//   ....[0]....
.L_16:
        /*005c*/ 	.word	0x00000040


	//   ....[1]....
        /*0060*/ 	.word	0x00000140


	//----- nvinfo : EIATTR_CRS_STACK_SIZE
	.align		4
.L_17:
        /*0064*/ 	.byte	0x04, 0x1e
        /*0066*/ 	.short	(.L_19 - .L_18)
.L_18:
        /*0068*/ 	.word	0x00000000


	//----- nvinfo : EIATTR_CBANK_PARAM_SIZE
	.align		4
.L_19:
        /*006c*/ 	.byte	0x03, 0x19
        /*006e*/ 	.short	0x0018


	//----- nvinfo : EIATTR_PARAM_CBANK
	.align		4
        /*0070*/ 	.byte	0x04, 0x0a
        /*0072*/ 	.short	(.L_21 - .L_20)
	.align		4
.L_20:
        /*0074*/ 	.word	index@(.nv.constant0._Z9transposePfS_ii)
        /*0078*/ 	.short	0x0380
        /*007a*/ 	.short	0x0018


	//----- nvinfo : EIATTR_SW_WAR
	.align		4
.L_21:
        /*007c*/ 	.byte	0x04, 0x36
        /*007e*/ 	.short	(.L_23 - .L_22)
.L_22:
        /*0080*/ 	.word	0x00000008
.L_23:


//--------------------- .nv.callgraph             --------------------------
	.section	.nv.callgraph,"",@"SHT_CUDA_CALLGRAPH"
	.align	4
	.sectionentsize	8
	.align		4
        /*0000*/ 	.word	0x00000000
	.align		4
        /*0004*/ 	.word	0xffffffff
	.align		4
        /*0008*/ 	.word	0x00000000
	.align		4
        /*000c*/ 	.word	0xfffffffe
	.align		4
        /*0010*/ 	.word	0x00000000
	.align		4
        /*0014*/ 	.word	0xfffffffd
	.align		4
        /*0018*/ 	.word	0x00000000
	.align		4
        /*001c*/ 	.word	0xfffffffc


//--------------------- .text._Z9transposePfS_ii  --------------------------
	.section	.text._Z9transposePfS_ii,"ax",@progbits
	.align	128
        .global         _Z9transposePfS_ii
        .type           _Z9transposePfS_ii,@function
        .size           _Z9transposePfS_ii,(.L_x_2 - _Z9transposePfS_ii)
        .other          _Z9transposePfS_ii,@"STO_CUDA_ENTRY STV_DEFAULT"
_Z9transposePfS_ii:
.text._Z9transposePfS_ii:
[----:B------:R-:W-:Y:S01]  /*0000*/  LDC R1, c[0x0][0x37c] ;  /* 0x0000df00ff017b82 */ /* 0x000fe20000000800 */
[----:B------:R-:W0:Y:S01]  /*0010*/  S2R R0, SR_TID.X ;  /* 0x0000000000007919 */ /* 0x000e220000002100 */
[----:B------:R-:W0:Y:S02]  /*0020*/  LDCU UR5, c[0x0][0x394] ;  /* 0x00007280ff0577ac */ /* 0x000e240008000800 */
[----:B0-----:R-:W-:-:S13]  /*0030*/  ISETP.GE.AND P0, PT, R0, UR5, PT ;  /* 0x0000000500007c0c */ /* 0x001fda000bf06270 */
[----:B------:R-:W-:Y:S05]  /*0040*/  @P0 EXIT ;  /* 0x000000000000094d */ /* 0x000fea0003800000 */
[----:B------:R-:W0:Y:S01]  /*0050*/  S2R R11, SR_CTAID.X ;  /* 0x00000000000b7919 */ /* 0x000e220000002500 */
[----:B------:R-:W1:Y:S01]  /*0060*/  LDC.64 R6, c[0x0][0x380] ;  /* 0x0000e000ff067b82 */ /* 0x000e620000000a00 */
[----:B------:R-:W2:Y:S01]  /*0070*/  LDCU UR4, c[0x0][0x360] ;  /* 0x00006c00ff0477ac */ /* 0x000ea20008000800 */
[----:B------:R-:W3:Y:S06]  /*0080*/  LDCU.64 UR6, c[0x0][0x358] ;  /* 0x00006b00ff0677ac */ /* 0x000eec0008000a00 */
[----:B------:R-:W4:Y:S01]  /*0090*/  LDC.64 R8, c[0x0][0x388] ;  /* 0x0000e200ff087b82 */ /* 0x000f220000000a00 */
[----:B------:R-:W0:Y:S02]  /*00a0*/  LDCU UR8, c[0x0][0x390] ;  /* 0x00007200ff0877ac */ /* 0x000e240008000800 */
.L_x_0:
[----:B0-----:R-:W-:-:S04]  /*00b0*/  IMAD R3, R11, UR5, R0 ;  /* 0x000000050b037c24 */ /* 0x001fc8000f8e0200 */
[----:B-1----:R-:W-:-:S06]  /*00c0*/  IMAD.WIDE R2, R3, 0x4, R6 ;  /* 0x0000000403027825 */ /* 0x002fcc00078e0206 */
[----:B---3--:R-:W3:Y:S01]  /*00d0*/  LDG.E R3, desc[UR6][R2.64] ;  /* 0x0000000602037981 */ /* 0x008ee2000c1e1900 */
[C---:B------:R-:W-:Y:S01]  /*00e0*/  IMAD R5, R0.reuse, UR8, R11 ;  /* 0x0000000800057c24 */ /* 0x040fe2000f8e020b */
[----:B--2---:R-:W-:-:S03]  /*00f0*/  IADD3 R0, PT, PT, R0, UR4, RZ ;  /* 0x0000000400007c10 */ /* 0x004fc6000fffe0ff */
[----:B----4-:R-:W-:Y:S01]  /*0100*/  IMAD.WIDE R4, R5, 0x4, R8 ;  /* 0x0000000405047825 */ /* 0x010fe200078e0208 */
[----:B------:R-:W-:-:S04]  /*0110*/  ISETP.GE.AND P0, PT, R0, UR5, PT ;  /* 0x0000000500007c0c */ /* 0x000fc8000bf06270 */
[----:B---3--:R0:W-:Y:S09]  /*0120*/  STG.E desc[UR6][R4.64], R3 ;  /* 0x0000000304007986 */ /* 0x0081f2000c101906 */
[----:B------:R-:W-:Y:S05]  /*0130*/  @!P0 BRA `(.L_x_0) ;  /* 0xfffffffc00dc8947 */ /* 0x000fea000383ffff */
[----:B------:R-:W-:Y:S05]  /*0140*/  EXIT ;  /* 0x000000000000794d */ /* 0x000fea0003800000 */
.L_x_1:
[----:B------:R-:W-:-:S00]  /*0150*/  BRA `(.L_x_1) ;  /* 0xfffffffc00fc7947 */ /* 0x000fc0000383ffff */
[----:B------:R-:W-:-:S00]  /*0160*/  NOP ;  /* 0x0000000000007918 */ /* 0x000fc00000000000 */
        /* <DEDUP_REMOVED lines=9> */
.L_x_2:


//--------------------- .nv.shared.reserved.0     --------------------------
	.section	.nv.shared.reserved.0,"aw",@nobits
	.weak		__nv_reservedSMEM_offset_0_alias
	.size		__nv_reservedSMEM_offset_0_alias, 0, 64
	.other		__nv_reservedSMEM_offset_0_alias,@"STO_CUDA_RESERVED_SHARED STV_DEFAULT"
__nv_reservedSMEM_offset_0_alias:
	.zero		0
	.zero		64


//--------------------- .nv.constant0._Z9transposePfS_ii --------------------------
	.section	.nv.constant0._Z9transposePfS_ii,"a",@progbits
	.sectionflags	@""
	.align	4
.nv.constant0._Z9transposePfS_ii:
	.zero		920


//--------------------- SYMBOLS --------------------------

	.type		.nv.reservedSmem.offset0,@object
	.size		.nv.reservedSmem.offset0,0x4
